//
// Generated by NVIDIA NVVM Compiler
//
// Compiler Build ID: CL-36424714
// Cuda compilation tools, release 13.0, V13.0.88
// Based on NVVM 20.0.0
//

.version 9.0
.target sm_100
.address_size 64

	// .globl	_Z14Inclusive_ScanPxS_
// _ZZ14Inclusive_ScanPxS_E8sh_array has been demoted

.visible .entry _Z14Inclusive_ScanPxS_(
	.param .u64 .ptr .align 1 _Z14Inclusive_ScanPxS__param_0,
	.param .u64 .ptr .align 1 _Z14Inclusive_ScanPxS__param_1
)
{
	.reg .pred 	%p<12>;
	.reg .b32 	%r<8>;
	.reg .b64 	%rd<41>;
	// demoted variable
	.shared .align 8 .b8 _ZZ14Inclusive_ScanPxS_E8sh_array[8192];
	ld.param.u64 	%rd4, [_Z14Inclusive_ScanPxS__param_0];
	ld.param.u64 	%rd3, [_Z14Inclusive_ScanPxS__param_1];
	cvta.to.global.u64 	%rd5, %rd4;
	mov.u32 	%r1, %ctaid.x;
	mov.u32 	%r4, %ntid.x;
	mov.u32 	%r2, %tid.x;
	mad.lo.s32 	%r5, %r1, %r4, %r2;
	mul.wide.s32 	%rd6, %r5, 8;
	add.s64 	%rd1, %rd5, %rd6;
	ld.global.u64 	%rd7, [%rd1];
	shl.b32 	%r6, %r2, 3;
	mov.u32 	%r7, _ZZ14Inclusive_ScanPxS_E8sh_array;
	add.s32 	%r3, %r7, %r6;
	st.shared.u64 	[%r3], %rd7;
	bar.sync 	0;
	setp.eq.s32 	%p1, %r2, 0;
	@%p1 bra 	$L__BB0_2;
	ld.shared.u64 	%rd8, [%r3+-8];
	bar.sync 	0;
	ld.shared.u64 	%rd9, [%r3];
	add.s64 	%rd10, %rd9, %rd8;
	st.shared.u64 	[%r3], %rd10;
$L__BB0_2:
	bar.sync 	0;
	setp.lt.u32 	%p2, %r2, 2;
	@%p2 bra 	$L__BB0_4;
	ld.shared.u64 	%rd11, [%r3+-16];
	bar.sync 	0;
	ld.shared.u64 	%rd12, [%r3];
	add.s64 	%rd13, %rd12, %rd11;
	st.shared.u64 	[%r3], %rd13;
$L__BB0_4:
	bar.sync 	0;
	setp.lt.u32 	%p3, %r2, 4;
	@%p3 bra 	$L__BB0_6;
	ld.shared.u64 	%rd14, [%r3+-32];
	bar.sync 	0;
	ld.shared.u64 	%rd15, [%r3];
	add.s64 	%rd16, %rd15, %rd14;
	st.shared.u64 	[%r3], %rd16;
$L__BB0_6:
	bar.sync 	0;
	setp.lt.u32 	%p4, %r2, 8;
	@%p4 bra 	$L__BB0_8;
	ld.shared.u64 	%rd17, [%r3+-64];
	bar.sync 	0;
	ld.shared.u64 	%rd18, [%r3];
	add.s64 	%rd19, %rd18, %rd17;
	st.shared.u64 	[%r3], %rd19;
$L__BB0_8:
	bar.sync 	0;
	setp.lt.u32 	%p5, %r2, 16;
	@%p5 bra 	$L__BB0_10;
	ld.shared.u64 	%rd20, [%r3+-128];
	bar.sync 	0;
	ld.shared.u64 	%rd21, [%r3];
	add.s64 	%rd22, %rd21, %rd20;
	st.shared.u64 	[%r3], %rd22;
$L__BB0_10:
	bar.sync 	0;
	setp.lt.u32 	%p6, %r2, 32;
	@%p6 bra 	$L__BB0_12;
	ld.shared.u64 	%rd23, [%r3+-256];
	bar.sync 	0;
	ld.shared.u64 	%rd24, [%r3];
	add.s64 	%rd25, %rd24, %rd23;
	st.shared.u64 	[%r3], %rd25;
$L__BB0_12:
	bar.sync 	0;
	setp.lt.u32 	%p7, %r2, 64;
	@%p7 bra 	$L__BB0_14;
	ld.shared.u64 	%rd26, [%r3+-512];
	bar.sync 	0;
	ld.shared.u64 	%rd27, [%r3];
	add.s64 	%rd28, %rd27, %rd26;
	st.shared.u64 	[%r3], %rd28;
$L__BB0_14:
	bar.sync 	0;
	setp.lt.u32 	%p8, %r2, 128;
	@%p8 bra 	$L__BB0_16;
	ld.shared.u64 	%rd29, [%r3+-1024];
	bar.sync 	0;
	ld.shared.u64 	%rd30, [%r3];
	add.s64 	%rd31, %rd30, %rd29;
	st.shared.u64 	[%r3], %rd31;
$L__BB0_16:
	bar.sync 	0;
	setp.lt.u32 	%p9, %r2, 256;
	@%p9 bra 	$L__BB0_18;
	ld.shared.u64 	%rd32, [%r3+-2048];
	bar.sync 	0;
	ld.shared.u64 	%rd33, [%r3];
	add.s64 	%rd34, %rd33, %rd32;
	st.shared.u64 	[%r3], %rd34;
$L__BB0_18:
	bar.sync 	0;
	setp.lt.u32 	%p10, %r2, 512;
	@%p10 bra 	$L__BB0_20;
	ld.shared.u64 	%rd35, [%r3+-4096];
	bar.sync 	0;
	ld.shared.u64 	%rd36, [%r3];
	add.s64 	%rd37, %rd36, %rd35;
	st.shared.u64 	[%r3], %rd37;
$L__BB0_20:
	bar.sync 	0;
	bar.sync 	0;
	bar.sync 	0;
	ld.shared.u64 	%rd2, [%r3];
	st.global.u64 	[%rd1], %rd2;
	setp.ne.s32 	%p11, %r2, 1023;
	@%p11 bra 	$L__BB0_22;
	cvta.to.global.u64 	%rd38, %rd3;
	mul.wide.u32 	%rd39, %r1, 8;
	add.s64 	%rd40, %rd38, %rd39;
	st.global.u64 	[%rd40], %rd2;
$L__BB0_22:
	ret;

}
	// .globl	_Z3AddPxS_
.visible .entry _Z3AddPxS_(
	.param .u64 .ptr .align 1 _Z3AddPxS__param_0,
	.param .u64 .ptr .align 1 _Z3AddPxS__param_1
)
{
	.reg .pred 	%p<2>;
	.reg .b32 	%r<6>;
	.reg .b64 	%rd<12>;

	ld.param.u64 	%rd1, [_Z3AddPxS__param_0];
	ld.param.u64 	%rd2, [_Z3AddPxS__param_1];
	mov.u32 	%r1, %ctaid.x;
	setp.eq.s32 	%p1, %r1, 0;
	@%p1 bra 	$L__BB1_2;
	cvta.to.global.u64 	%rd3, %rd2;
	cvta.to.global.u64 	%rd4, %rd1;
	add.s32 	%r2, %r1, -1;
	mul.wide.u32 	%rd5, %r2, 8;
	add.s64 	%rd6, %rd3, %rd5;
	ld.global.u64 	%rd7, [%rd6];
	mov.u32 	%r3, %tid.x;
	mov.u32 	%r4, %ntid.x;
	mad.lo.s32 	%r5, %r1, %r4, %r3;
	mul.wide.s32 	%rd8, %r5, 8;
	add.s64 	%rd9, %rd4, %rd8;
	ld.global.u64 	%rd10, [%rd9];
	add.s64 	%rd11, %rd10, %rd7;
	st.global.u64 	[%rd9], %rd11;
$L__BB1_2:
	bar.sync 	0;
	ret;

}


// ===== COMPILED SASS (sm_100) =====

	.target	sm_100

	.elftype	@"ET_EXEC"


//--------------------- .note.nv.tkinfo           --------------------------
	.section	.note.nv.tkinfo,"",@"SHT_NOTE"
	.sectionflags	@"SHF_NOTE_NV_TKINFO"
	.tkinfo
        /*0018*/ 	.word	0x00000002
        /*0030*/ 	.string	""
        /*0030*/ 	.string	"ptxas"
        /*0030*/ 	.string	"Cuda compilation tools, release 13.0, V13.0.88"
        /*0030*/ 	.string	"Build cuda_13.0.r13.0/compiler.36424714_0"
        /*0030*/ 	.string	"-arch sm_100 -m 64 "



//--------------------- .note.nv.cuinfo           --------------------------
	.section	.note.nv.cuinfo,"",@"SHT_NOTE"
	.sectionflags	@"SHF_NOTE_NV_CUINFO"
        /*0018*/ 	.short	0x0002
        /*001a*/ 	.short	0x0064
        /*001c*/ 	.short	0x0082
	.zero		2


//--------------------- .nv.info                  --------------------------
	.section	.nv.info,"",@"SHT_CUDA_INFO"
	.align	4


	//----- nvinfo : EIATTR_REGCOUNT
	.align		4
        /*0000*/ 	.byte	0x04, 0x2f
        /*0002*/ 	.short	(.L_1 - .L_0)
	.align		4
.L_0:
        /*0004*/ 	.word	index@(_Z14Inclusive_ScanPxS_)
        /*0008*/ 	.word	0x00000010


	//----- nvinfo : EIATTR_FRAME_SIZE
	.align		4
.L_1:
        /*000c*/ 	.byte	0x04, 0x11
        /*000e*/ 	.short	(.L_3 - .L_2)
	.align		4
.L_2:
        /*0010*/ 	.word	index@(_Z14Inclusive_ScanPxS_)
        /*0014*/ 	.word	0x00000000


	//----- nvinfo : EIATTR_REGCOUNT
	.align		4
.L_3:
        /*0018*/ 	.byte	0x04, 0x2f
        /*001a*/ 	.short	(.L_5 - .L_4)
	.align		4
.L_4:
        /*001c*/ 	.word	index@(_Z3AddPxS_)
        /*0020*/ 	.word	0x0000000c


	//----- nvinfo : EIATTR_FRAME_SIZE
	.align		4
.L_5:
        /*0024*/ 	.byte	0x04, 0x11
        /*0026*/ 	.short	(.L_7 - .L_6)
	.align		4
.L_6:
        /*0028*/ 	.word	index@(_Z3AddPxS_)
        /*002c*/ 	.word	0x00000000


	//----- nvinfo : EIATTR_MIN_STACK_SIZE
	.align		4
.L_7:
        /*0030*/ 	.byte	0x04, 0x12
        /*0032*/ 	.short	(.L_9 - .L_8)
	.align		4
.L_8:
        /*0034*/ 	.word	index@(_Z3AddPxS_)
        /*0038*/ 	.word	0x00000000


	//----- nvinfo : EIATTR_MIN_STACK_SIZE
	.align		4
.L_9:
        /*003c*/ 	.byte	0x04, 0x12
        /*003e*/ 	.short	(.L_11 - .L_10)
	.align		4
.L_10:
        /*0040*/ 	.word	index@(_Z14Inclusive_ScanPxS_)
        /*0044*/ 	.word	0x00000000
.L_11:


//--------------------- .nv.compat                --------------------------
	.section	.nv.compat,"",@"SHT_CUDA_COMPAT_INFO"
	.align	4
        /*0000*/ 	.byte	0x02, 0x09, 0x00, 0x00, 0x02, 0x02, 0x01, 0x00, 0x02, 0x05, 0x05, 0x00, 0x03, 0x07, 0x01, 0x01
        /*0010*/ 	.byte	0x02, 0x03, 0x00, 0x00, 0x02, 0x06, 0x01, 0x00, 0x04, 0x0b, 0x08, 0x00, 0x09, 0x00, 0x00, 0x00
        /*0020*/ 	.byte	0x00, 0x00, 0x00, 0x00


//--------------------- .nv.info._Z3AddPxS_       --------------------------
	.section	.nv.info._Z3AddPxS_,"",@"SHT_CUDA_INFO"
	.sectionflags	@""
	.align	4


	//----- nvinfo : EIATTR_CUDA_API_VERSION
	.align		4
        /*0000*/ 	.byte	0x04, 0x37
        /*0002*/ 	.short	(.L_13 - .L_12)
.L_12:
        /*0004*/ 	.word	0x00000082


	//----- nvinfo : EIATTR_KPARAM_INFO
	.align		4
.L_13:
        /*0008*/ 	.byte	0x04, 0x17
        /*000a*/ 	.short	(.L_15 - .L_14)
.L_14:
        /*000c*/ 	.word	0x00000000
        /*0010*/ 	.short	0x0001
        /*0012*/ 	.short	0x0008
        /*0014*/ 	.byte	0x00, 0xf5, 0x21, 0x00


	//----- nvinfo : EIATTR_KPARAM_INFO
	.align		4
.L_15:
        /*0018*/ 	.byte	0x04, 0x17
        /*001a*/ 	.short	(.L_17 - .L_16)
.L_16:
        /*001c*/ 	.word	0x00000000
        /*0020*/ 	.short	0x0000
        /*0022*/ 	.short	0x0000
        /*0024*/ 	.byte	0x00, 0xf5, 0x21, 0x00


	//----- nvinfo : EIATTR_SPARSE_MMA_MASK
	.align		4
.L_17:
        /*0028*/ 	.byte	0x03, 0x50
        /*002a*/ 	.short	0x0000


	//----- nvinfo : EIATTR_MAXREG_COUNT
	.align		4
        /*002c*/ 	.byte	0x03, 0x1b
        /*002e*/ 	.short	0x00ff


	//----- nvinfo : EIATTR_NUM_BARRIERS
	.align		4
        /*0030*/ 	.byte	0x02, 0x4c
        /*0032*/ 	.byte	0x01
	.zero		1


	//----- nvinfo : EIATTR_MERCURY_ISA_VERSION
	.align		4
        /*0034*/ 	.byte	0x03, 0x5f
        /*0036*/ 	.short	0x0101


	//----- nvinfo : EIATTR_VRC_CTA_INIT_COUNT
	.align		4
        /*0038*/ 	.byte	0x02, 0x4a
	.zero		1
	.zero		1


	//----- nvinfo : EIATTR_EXIT_INSTR_OFFSETS
	.align		4
        /*003c*/ 	.byte	0x04, 0x1c
        /*003e*/ 	.short	(.L_19 - .L_18)


	//   ....[0]....
.L_18:
        /*0040*/ 	.word	0x00000130


	//----- nvinfo : EIATTR_CBANK_PARAM_SIZE
	.align		4
.L_19:
        /*0044*/ 	.byte	0x03, 0x19
        /*0046*/ 	.short	0x0010


	//----- nvinfo : EIATTR_PARAM_CBANK
	.align		4
        /*0048*/ 	.byte	0x04, 0x0a
        /*004a*/ 	.short	(.L_21 - .L_20)
	.align		4
.L_20:
        /*004c*/ 	.word	index@(.nv.constant0._Z3AddPxS_)
        /*0050*/ 	.short	0x0380
        /*0052*/ 	.short	0x0010


	//----- nvinfo : EIATTR_SW_WAR
	.align		4
.L_21:
        /*0054*/ 	.byte	0x04, 0x36
        /*0056*/ 	.short	(.L_23 - .L_22)
.L_22:
        /*0058*/ 	.word	0x00000008
.L_23:


//--------------------- .nv.info._Z14Inclusive_ScanPxS_ --------------------------
	.section	.nv.info._Z14Inclusive_ScanPxS_,"",@"SHT_CUDA_INFO"
	.sectionflags	@""
	.align	4


	//----- nvinfo : EIATTR_CUDA_API_VERSION
	.align		4
        /*0000*/ 	.byte	0x04, 0x37
        /*0002*/ 	.short	(.L_25 - .L_24)
.L_24:
        /*0004*/ 	.word	0x00000082


	//----- nvinfo : EIATTR_KPARAM_INFO
	.align		4
.L_25:
        /*0008*/ 	.byte	0x04, 0x17
        /*000a*/ 	.short	(.L_27 - .L_26)
.L_26:
        /*000c*/ 	.word	0x00000000
        /*0010*/ 	.short	0x0001
        /*0012*/ 	.short	0x0008
        /*0014*/ 	.byte	0x00, 0xf5, 0x21, 0x00


	//----- nvinfo : EIATTR_KPARAM_INFO
	.align		4
.L_27:
        /*0018*/ 	.byte	0x04, 0x17
        /*001a*/ 	.short	(.L_29 - .L_28)
.L_28:
        /*001c*/ 	.word	0x00000000
        /*0020*/ 	.short	0x0000
        /*0022*/ 	.short	0x0000
        /*0024*/ 	.byte	0x00, 0xf5, 0x21, 0x00


	//----- nvinfo : EIATTR_SPARSE_MMA_MASK
	.align		4
.L_29:
        /*0028*/ 	.byte	0x03, 0x50
        /*002a*/ 	.short	0x0000


	//----- nvinfo : EIATTR_MAXREG_COUNT
	.align		4
        /*002c*/ 	.byte	0x03, 0x1b
        /*002e*/ 	.short	0x00ff


	//----- nvinfo : EIATTR_NUM_BARRIERS
	.align		4
        /*0030*/ 	.byte	0x02, 0x4c
        /*0032*/ 	.byte	0x01
	.zero		1


	//----- nvinfo : EIATTR_MERCURY_ISA_VERSION
	.align		4
        /*0034*/ 	.byte	0x03, 0x5f
        /*0036*/ 	.short	0x0101


	//----- nvinfo : EIATTR_VRC_CTA_INIT_COUNT
	.align		4
        /*0038*/ 	.byte	0x02, 0x4a
	.zero		1
	.zero		1


	//----- nvinfo : EIATTR_EXIT_INSTR_OFFSETS
	.align		4
        /*003c*/ 	.byte	0x04, 0x1c
        /*003e*/ 	.short	(.L_31 - .L_30)


	//   ....[0]....
.L_30:
        /*0040*/ 	.word	0x00000640


	//   ....[1]....
        /*0044*/ 	.word	0x00000680


	//----- nvinfo : EIATTR_CBANK_PARAM_SIZE
	.align		4
.L_31:
        /*0048*/ 	.byte	0x03, 0x19
        /*004a*/ 	.short	0x0010


	//----- nvinfo : EIATTR_PARAM_CBANK
	.align		4
        /*004c*/ 	.byte	0x04, 0x0a
        /*004e*/ 	.short	(.L_33 - .L_32)
	.align		4
.L_32:
        /*0050*/ 	.word	index@(.nv.constant0._Z14Inclusive_ScanPxS_)
        /*0054*/ 	.short	0x0380
        /*0056*/ 	.short	0x0010


	//----- nvinfo : EIATTR_SW_WAR
	.align		4
.L_33:
        /*0058*/ 	.byte	0x04, 0x36
        /*005a*/ 	.short	(.L_35 - .L_34)
.L_34:
        /*005c*/ 	.word	0x00000008
.L_35:


//--------------------- .nv.callgraph             --------------------------
	.section	.nv.callgraph,"",@"SHT_CUDA_CALLGRAPH"
	.align	4
	.sectionentsize	8
	.align		4
        /*0000*/ 	.word	0x00000000
	.align		4
        /*0004*/ 	.word	0xffffffff
	.align		4
        /*0008*/ 	.word	0x00000000
	.align		4
        /*000c*/ 	.word	0xfffffffe
	.align		4
        /*0010*/ 	.word	0x00000000
	.align		4
        /*0014*/ 	.word	0xfffffffd
	.align		4
        /*0018*/ 	.word	0x00000000
	.align		4
        /*001c*/ 	.word	0xfffffffc


//--------------------- .text._Z3AddPxS_          --------------------------
	.section	.text._Z3AddPxS_,"ax",@progbits
	.align	128
        .global         _Z3AddPxS_
        .type           _Z3AddPxS_,@function
        .size           _Z3AddPxS_,(.L_x_3 - _Z3AddPxS_)
        .other          _Z3AddPxS_,@"STO_CUDA_ENTRY STV_DEFAULT"
_Z3AddPxS_:
.text._Z3AddPxS_:
[----:B------:R-:W-:Y:S01]  /*0000*/  LDC R1, c[0x0][0x37c] ;  /* 0x0000df00ff017b82 */ /* 0x000fe20000000800 */
[----:B------:R-:W0:Y:S02]  /*0010*/  S2R R9, SR_CTAID.X ;  /* 0x0000000000097919 */ /* 0x000e240000002500 */
[----:B0-----:R-:W-:-:S13]  /*0020*/  ISETP.NE.AND P0, PT, R9, RZ, PT ;  /* 0x000000ff0900720c */ /* 0x001fda0003f05270 */
[----:B------:R-:W-:Y:S05]  /*0030*/  @!P0 BRA `(.L_x_0) ;  /* 0x0000000000388947 */ /* 0x000fea0003800000 */
[----:B------:R-:W0:Y:S01]  /*0040*/  S2R R0, SR_TID.X ;  /* 0x0000000000007919 */ /* 0x000e220000002100 */
[----:B------:R-:W1:Y:S01]  /*0050*/  LDC.64 R2, c[0x0][0x388] ;  /* 0x0000e200ff027b82 */ /* 0x000e620000000a00 */
[----:B------:R-:W0:Y:S01]  /*0060*/  LDCU UR6, c[0x0][0x360] ;  /* 0x00006c00ff0677ac */ /* 0x000e220008000800 */
[----:B------:R-:W-:Y:S01]  /*0070*/  IADD3 R7, PT, PT, R9, -0x1, RZ ;  /* 0xffffffff09077810 */ /* 0x000fe20007ffe0ff */
[----:B------:R-:W2:Y:S05]  /*0080*/  LDCU.64 UR4, c[0x0][0x358] ;  /* 0x00006b00ff0477ac */ /* 0x000eaa0008000a00 */
[----:B------:R-:W3:Y:S01]  /*0090*/  LDC.64 R4, c[0x0][0x380] ;  /* 0x0000e000ff047b82 */ /* 0x000ee20000000a00 */
[----:B-1----:R-:W-:-:S06]  /*00a0*/  IMAD.WIDE.U32 R2, R7, 0x8, R2 ;  /* 0x0000000807027825 */ /* 0x002fcc00078e0002 */
[----:B--2---:R-:W2:Y:S01]  /*00b0*/  LDG.E.64 R2, desc[UR4][R2.64] ;  /* 0x0000000402027981 */ /* 0x004ea2000c1e1b00 */
[----:B0-----:R-:W-:-:S04]  /*00c0*/  IMAD R9, R9, UR6, R0 ;  /* 0x0000000609097c24 */ /* 0x001fc8000f8e0200 */
[----:B---3--:R-:W-:-:S05]  /*00d0*/  IMAD.WIDE R4, R9, 0x8, R4 ;  /* 0x0000000809047825 */ /* 0x008fca00078e0204 */
[----:B------:R-:W2:Y:S02]  /*00e0*/  LDG.E.64 R6, desc[UR4][R4.64] ;  /* 0x0000000404067981 */ /* 0x000ea4000c1e1b00 */
[----:B--2---:R-:W-:-:S04]  /*00f0*/  IADD3 R6, P0, PT, R2, R6, RZ ;  /* 0x0000000602067210 */ /* 0x004fc80007f1e0ff */
[----:B------:R-:W-:-:S05]  /*0100*/  IADD3.X R7, PT, PT, R3, R7, RZ, P0, !PT ;  /* 0x0000000703077210 */ /* 0x000fca00007fe4ff */
[----:B------:R0:W-:Y:S04]  /*0110*/  STG.E.64 desc[UR4][R4.64], R6 ;  /* 0x0000000604007986 */ /* 0x0001e8000c101b04 */
.L_x_0:
[----:B------:R-:W-:Y:S06]  /*0120*/  BAR.SYNC.DEFER_BLOCKING 0x0 ;  /* 0x0000000000007b1d */ /* 0x000fec0000010000 */
[----:B------:R-:W-:Y:S05]  /*0130*/  EXIT ;  /* 0x000000000000794d */ /* 0x000fea0003800000 */
.L_x_1:
[----:B------:R-:W-:-:S00]  /*0140*/  BRA `(.L_x_1) ;  /* 0xfffffffc00fc7947 */ /* 0x000fc0000383ffff */
[----:B------:R-:W-:-:S00]  /*0150*/  NOP ;  /* 0x0000000000007918 */ /* 0x000fc00000000000 */
        /* <DEDUP_REMOVED lines=10> */
.L_x_3:


//--------------------- .text._Z14Inclusive_ScanPxS_ --------------------------
	.section	.text._Z14Inclusive_ScanPxS_,"ax",@progbits
	.align	128
        .global         _Z14Inclusive_ScanPxS_
        .type           _Z14Inclusive_ScanPxS_,@function
        .size           _Z14Inclusive_ScanPxS_,(.L_x_4 - _Z14Inclusive_ScanPxS_)
        .other          _Z14Inclusive_ScanPxS_,@"STO_CUDA_ENTRY STV_DEFAULT"
_Z14Inclusive_ScanPxS_:
.text._Z14Inclusive_ScanPxS_:
[----:B------:R-:W-:Y:S01]  /*0000*/  LDC R1, c[0x0][0x37c] ;  /* 0x0000df00ff017b82 */ /* 0x000fe20000000800 */
[----:B------:R-:W0:Y:S07]  /*0010*/  S2R R0, SR_CTAID.X ;  /* 0x0000000000007919 */ /* 0x000e2e0000002500 */
[----:B------:R-:W1:Y:S01]  /*0020*/  LDC.64 R2, c[0x0][0x380] ;  /* 0x0000e000ff027b82 */ /* 0x000e620000000a00 */
[----:B------:R-:W0:Y:S01]  /*0030*/  LDCU UR4, c[0x0][0x360] ;  /* 0x00006c00ff0477ac */ /* 0x000e220008000800 */
[----:B------:R-:W0:Y:S01]  /*0040*/  S2R R5, SR_TID.X ;  /* 0x0000000000057919 */ /* 0x000e220000002100 */
[----:B------:R-:W2:Y:S01]  /*0050*/  LDCU.64 UR6, c[0x0][0x358] ;  /* 0x00006b00ff0677ac */ /* 0x000ea20008000a00 */
[----:B0-----:R-:W-:-:S04]  /*0060*/  IMAD R7, R0, UR4, R5 ;  /* 0x0000000400077c24 */ /* 0x001fc8000f8e0205 */
[----:B-1----:R-:W-:-:S05]  /*0070*/  IMAD.WIDE R2, R7, 0x8, R2 ;  /* 0x0000000807027825 */ /* 0x002fca00078e0202 */
[----:B--2---:R-:W2:Y:S01]  /*0080*/  LDG.E.64 R6, desc[UR6][R2.64] ;  /* 0x0000000602067981 */ /* 0x004ea2000c1e1b00 */
[----:B------:R-:W0:Y:S01]  /*0090*/  S2UR UR5, SR_CgaCtaId ;  /* 0x00000000000579c3 */ /* 0x000e220000008800 */
[----:B------:R-:W-:Y:S01]  /*00a0*/  UMOV UR4, 0x400 ;  /* 0x0000040000047882 */ /* 0x000fe20000000000 */
[----:B------:R-:W-:Y:S01]  /*00b0*/  ISETP.NE.AND P0, PT, R5, RZ, PT ;  /* 0x000000ff0500720c */ /* 0x000fe20003f05270 */
[----:B0-----:R-:W-:-:S06]  /*00c0*/  ULEA UR4, UR5, UR4, 0x18 ;  /* 0x0000000405047291 */ /* 0x001fcc000f8ec0ff */
[----:B------:R-:W-:-:S05]  /*00d0*/  LEA R4, R5, UR4, 0x3 ;  /* 0x0000000405047c11 */ /* 0x000fca000f8e18ff */
[----:B--2---:R-:W-:Y:S01]  /*00e0*/  STS.64 [R4], R6 ;  /* 0x0000000604007388 */ /* 0x004fe20000000a00 */
[----:B------:R-:W-:Y:S06]  /*00f0*/  BAR.SYNC.DEFER_BLOCKING 0x0 ;  /* 0x0000000000007b1d */ /* 0x000fec0000010000 */
[----:B------:R-:W-:Y:S02]  /*0100*/  @P0 LDS.64 R8, [R4+-0x8] ;  /* 0xfffff80004080984 */ /* 0x000fe40000000a00 */
[----:B------:R-:W-:Y:S06]  /*0110*/  @P0 BAR.SYNC.DEFER_BLOCKING 0x0 ;  /* 0x0000000000000b1d */ /* 0x000fec0000010000 */
[----:B------:R-:W0:Y:S02]  /*0120*/  @P0 LDS.64 R10, [R4] ;  /* 0x00000000040a0984 */ /* 0x000e240000000a00 */
[----:B0-----:R-:W-:-:S05]  /*0130*/  @P0 IADD3 R10, P1, PT, R8, R10, RZ ;  /* 0x0000000a080a0210 */ /* 0x001fca0007f3e0ff */
[----:B------:R-:W-:-:S05]  /*0140*/  @P0 IMAD.X R11, R9, 0x1, R11, P1 ;  /* 0x00000001090b0824 */ /* 0x000fca00008e060b */
[----:B------:R-:W-:Y:S01]  /*0150*/  @P0 STS.64 [R4], R10 ;  /* 0x0000000a04000388 */ /* 0x000fe20000000a00 */
[----:B------:R-:W-:Y:S01]  /*0160*/  BAR.SYNC.DEFER_BLOCKING 0x0 ;  /* 0x0000000000007b1d */ /* 0x000fe20000010000 */
[----:B------:R-:W-:-:S13]  /*0170*/  ISETP.GE.U32.AND P0, PT, R5, 0x2, PT ;  /* 0x000000020500780c */ /* 0x000fda0003f06070 */
[----:B------:R-:W-:Y:S01]  /*0180*/  @P0 LDS.64 R6, [R4+-0x10] ;  /* 0xfffff00004060984 */ /* 0x000fe20000000a00 */
        /* <DEDUP_REMOVED lines=69> */
[----:B------:R-:W-:Y:S08]  /*05e0*/  BAR.SYNC.DEFER_BLOCKING 0x0 ;  /* 0x0000000000007b1d */ /* 0x000ff00000010000 */
[----:B------:R-:W-:Y:S08]  /*05f0*/  BAR.SYNC.DEFER_BLOCKING 0x0 ;  /* 0x0000000000007b1d */ /* 0x000ff00000010000 */
[----:B------:R-:W-:Y:S01]  /*0600*/  BAR.SYNC.DEFER_BLOCKING 0x0 ;  /* 0x0000000000007b1d */ /* 0x000fe20000010000 */
[----:B------:R-:W-:-:S05]  /*0610*/  ISETP.NE.AND P0, PT, R5, 0x3ff, PT ;  /* 0x000003ff0500780c */ /* 0x000fca0003f05270 */
[----:B------:R-:W0:Y:S04]  /*0620*/  LDS.64 R6, [R4] ;  /* 0x0000000004067984 */ /* 0x000e280000000a00 */
[----:B0-----:R0:W-:Y:S04]  /*0630*/  STG.E.64 desc[UR6][R2.64], R6 ;  /* 0x0000000602007986 */ /* 0x0011e8000c101b06 */
[----:B------:R-:W-:Y:S05]  /*0640*/  @P0 EXIT ;  /* 0x000000000000094d */ /* 0x000fea0003800000 */
[----:B0-----:R-:W0:Y:S02]  /*0650*/  LDC.64 R2, c[0x0][0x388] ;  /* 0x0000e200ff027b82 */ /* 0x001e240000000a00 */
[----:B0-----:R-:W-:-:S05]  /*0660*/  IMAD.WIDE.U32 R2, R0, 0x8, R2 ;  /* 0x0000000800027825 */ /* 0x001fca00078e0002 */
[----:B------:R-:W-:Y:S01]  /*0670*/  STG.E.64 desc[UR6][R2.64], R6 ;  /* 0x0000000602007986 */ /* 0x000fe2000c101b06 */
[----:B------:R-:W-:Y:S05]  /*0680*/  EXIT ;  /* 0x000000000000794d */ /* 0x000fea0003800000 */
.L_x_2:
        /* <DEDUP_REMOVED lines=15> */
.L_x_4:


//--------------------- .nv.shared.reserved.0     --------------------------
	.section	.nv.shared.reserved.0,"aw",@nobits
	.weak		__nv_reservedSMEM_offset_0_alias
	.size		__nv_reservedSMEM_offset_0_alias, 0, 64
	.other		__nv_reservedSMEM_offset_0_alias,@"STO_CUDA_RESERVED_SHARED STV_DEFAULT"
__nv_reservedSMEM_offset_0_alias:
	.zero		0
	.zero		64


//--------------------- .nv.shared._Z14Inclusive_ScanPxS_ --------------------------
	.section	.nv.shared._Z14Inclusive_ScanPxS_,"aw",@nobits
	.sectionflags	@""
	.align	8
.nv.shared._Z14Inclusive_ScanPxS_:
	.zero		9216


//--------------------- .nv.constant0._Z3AddPxS_  --------------------------
	.section	.nv.constant0._Z3AddPxS_,"a",@progbits
	.sectionflags	@""
	.align	4
.nv.constant0._Z3AddPxS_:
	.zero		912


//--------------------- .nv.constant0._Z14Inclusive_ScanPxS_ --------------------------
	.section	.nv.constant0._Z14Inclusive_ScanPxS_,"a",@progbits
	.sectionflags	@""
	.align	4
.nv.constant0._Z14Inclusive_ScanPxS_:
	.zero		912


//--------------------- SYMBOLS --------------------------

	.type		.nv.reservedSmem.offset0,@object
	.size		.nv.reservedSmem.offset0,0x4
	.type		.nv.reservedSmem.cap,@object
	.size		.nv.reservedSmem.cap,0x4
